	.headerflags	@"EF_CUDA_TEXMODE_UNIFIED EF_CUDA_64BIT_ADDRESS EF_CUDA_ACCELERATORS EF_CUDA_SM90 EF_CUDA_VIRTUAL_SM(EF_CUDA_SM90)"
	.elftype	@"ET_EXEC"


//--------------------- .nv.info                  --------------------------
	.section	.nv.info,"",@"SHT_CUDA_INFO"
	.align	4


	//----- nvinfo : EIATTR_REGCOUNT
	.align		4
        /*0000*/ 	.byte	0x04, 0x2f
        /*0002*/ 	.short	(.L_1 - .L_0)
	.align		4
.L_0:
        /*0004*/ 	.word	index@(triton_poi_fused_add_clamp_9)
        /*0008*/ 	.word	0x00000008


	//----- nvinfo : EIATTR_MIN_STACK_SIZE
	.align		4
.L_1:
        /*000c*/ 	.byte	0x04, 0x12
        /*000e*/ 	.short	(.L_3 - .L_2)
	.align		4
.L_2:
        /*0010*/ 	.word	index@(triton_poi_fused_add_clamp_9)
        /*0014*/ 	.word	0x00000000


	//----- nvinfo : EIATTR_FRAME_SIZE
	.align		4
.L_3:
        /*0018*/ 	.byte	0x04, 0x11
        /*001a*/ 	.short	(.L_5 - .L_4)
	.align		4
.L_4:
        /*001c*/ 	.word	index@(triton_poi_fused_add_clamp_9)
        /*0020*/ 	.word	0x00000000


	//----- nvinfo : EIATTR_MIN_STACK_SIZE
	.align		4
.L_5:
        /*0024*/ 	.byte	0x04, 0x12
        /*0026*/ 	.short	(.L_7 - .L_6)
	.align		4
.L_6:
        /*0028*/ 	.word	index@(triton_poi_fused_add_clamp_9)
        /*002c*/ 	.word	0x00000000
.L_7:


//--------------------- .nv.info.triton_poi_fused_add_clamp_9 --------------------------
	.section	.nv.info.triton_poi_fused_add_clamp_9,"",@"SHT_CUDA_INFO"
	.sectionflags	@""
	.align	4


	//----- nvinfo : EIATTR_CUDA_API_VERSION
	.align		4
        /*0000*/ 	.byte	0x04, 0x37
        /*0002*/ 	.short	(.L_9 - .L_8)
.L_8:
        /*0004*/ 	.word	0x0000007c


	//----- nvinfo : EIATTR_KPARAM_INFO
	.align		4
.L_9:
        /*0008*/ 	.byte	0x04, 0x17
        /*000a*/ 	.short	(.L_11 - .L_10)
.L_10:
        /*000c*/ 	.word	0x00000000
        /*0010*/ 	.short	0x0001
        /*0012*/ 	.short	0x0008
        /*0014*/ 	.byte	0x00, 0xf0, 0x11, 0x00


	//----- nvinfo : EIATTR_KPARAM_INFO
	.align		4
.L_11:
        /*0018*/ 	.byte	0x04, 0x17
        /*001a*/ 	.short	(.L_13 - .L_12)
.L_12:
        /*001c*/ 	.word	0x00000000
        /*0020*/ 	.short	0x0000
        /*0022*/ 	.short	0x0000
        /*0024*/ 	.byte	0x00, 0xf4, 0x21, 0x00


	//----- nvinfo : EIATTR_SPARSE_MMA_MASK
	.align		4
.L_13:
        /*0028*/ 	.byte	0x03, 0x50
        /*002a*/ 	.short	0x0000


	//----- nvinfo : EIATTR_MAXREG_COUNT
	.align		4
        /*002c*/ 	.byte	0x03, 0x1b
        /*002e*/ 	.short	0x00ff


	//----- nvinfo : EIATTR_EXIT_INSTR_OFFSETS
	.align		4
        /*0030*/ 	.byte	0x04, 0x1c
        /*0032*/ 	.short	(.L_15 - .L_14)


	//   ....[0]....
.L_14:
        /*0034*/ 	.word	0x00000110


	//   ....[1]....
        /*0038*/ 	.word	0x00000140


	//----- nvinfo : EIATTR_REQNTID
	.align		4
.L_15:
        /*003c*/ 	.byte	0x04, 0x10
        /*003e*/ 	.short	(.L_17 - .L_16)
.L_16:
        /*0040*/ 	.word	0x00000020
        /*0044*/ 	.word	0x00000001
        /*0048*/ 	.word	0x00000001


	//----- nvinfo : EIATTR_CBANK_PARAM_SIZE
	.align		4
.L_17:
        /*004c*/ 	.byte	0x03, 0x19
        /*004e*/ 	.short	0x000c


	//----- nvinfo : EIATTR_PARAM_CBANK
	.align		4
        /*0050*/ 	.byte	0x04, 0x0a
        /*0052*/ 	.short	(.L_19 - .L_18)
	.align		4
.L_18:
        /*0054*/ 	.word	index@(.nv.constant0.triton_poi_fused_add_clamp_9)
        /*0058*/ 	.short	0x0210
        /*005a*/ 	.short	0x000c


	//----- nvinfo : EIATTR_SW_WAR
	.align		4
.L_19:
        /*005c*/ 	.byte	0x04, 0x36
        /*005e*/ 	.short	(.L_21 - .L_20)
.L_20:
        /*0060*/ 	.word	0x00000008
.L_21:


//--------------------- .nv.callgraph             --------------------------
	.section	.nv.callgraph,"",@"SHT_CUDA_CALLGRAPH"
	.align	4
	.sectionentsize	8
	.align		4
        /*0000*/ 	.word	0x00000000
	.align		4
        /*0004*/ 	.word	0xffffffff
	.align		4
        /*0008*/ 	.word	0x00000000
	.align		4
        /*000c*/ 	.word	0xfffffffe
	.align		4
        /*0010*/ 	.word	0x00000000
	.align		4
        /*0014*/ 	.word	0xfffffffd
	.align		4
        /*0018*/ 	.word	0x00000000
	.align		4
        /*001c*/ 	.word	0xfffffffc


//--------------------- .text.triton_poi_fused_add_clamp_9 --------------------------
	.section	.text.triton_poi_fused_add_clamp_9,"ax",@progbits
	.align	128
        .global         triton_poi_fused_add_clamp_9
        .type           triton_poi_fused_add_clamp_9,@function
        .size           triton_poi_fused_add_clamp_9,(.L_x_1 - triton_poi_fused_add_clamp_9)
        .other          triton_poi_fused_add_clamp_9,@"STO_CUDA_ENTRY STV_DEFAULT"
triton_poi_fused_add_clamp_9:
.text.triton_poi_fused_add_clamp_9:
[----:B------:R-:W0:Y:S02]  /*0000*/  LDC R1, c[0x0][0x28] ;  /* 0x00000a00ff017b82 */ /* 0x000e240000000800 */
[----:B------:R-:W1:Y:S01]  /*0010*/  S2R R0, SR_TID.X ;  /* 0x0000000000007919 */ /* 0x000e620000002100 */
[----:B------:R-:W-:Y:S01]  /*0020*/  IMAD.MOV.U32 R5, RZ, RZ, 0x3f000000 ;  /* 0x3f000000ff057424 */ /* 0x000fe200078e00ff */
[----:B------:R-:W2:Y:S01]  /*0030*/  S2R R3, SR_CTAID.X ;  /* 0x0000000000037919 */ /* 0x000ea20000002500 */
[----:B-1----:R-:W-:-:S05]  /*0040*/  LOP3.LUT R0, R0, 0x1f, RZ, 0xc0, !PT ;  /* 0x0000001f00007812 */ /* 0x002fca00078ec0ff */
[----:B--2---:R-:W-:-:S05]  /*0050*/  IMAD R3, R3, 0x20, R0 ;  /* 0x0000002003037824 */ /* 0x004fca00078e0200 */
[----:B------:R-:W-:Y:S02]  /*0060*/  I2FP.F32.S32 R0, R3 ;  /* 0x0000000300007245 */ /* 0x000fe40000201400 */
[----:B------:R-:W-:-:S03]  /*0070*/  ISETP.GE.AND P0, PT, R3, 0x20, PT ;  /* 0x000000200300780c */ /* 0x000fc60003f06270 */
[----:B------:R-:W-:-:S04]  /*0080*/  FADD R0, R0, 0.5 ;  /* 0x3f00000000007421 */ /* 0x000fc80000000000 */
[----:B------:R-:W-:Y:S02]  /*0090*/  FFMA R0, R0, R5, -0.5 ;  /* 0xbf00000000007423 */ /* 0x000fe40000000005 */
[----:B------:R-:W1:Y:S03]  /*00a0*/  LDC.64 R4, c[0x0][0x210] ;  /* 0x00008400ff047b82 */ /* 0x000e660000000a00 */
[----:B------:R-:W-:-:S06]  /*00b0*/  FMNMX R0, RZ, R0, !PT ;  /* 0x00000000ff007209 */ /* 0x000fcc0007800000 */
[----:B------:R-:W2:Y:S02]  /*00c0*/  F2I.TRUNC.NTZ R0, R0 ;  /* 0x0000000000007305 */ /* 0x000ea4000020f100 */
[----:B--2---:R-:W-:Y:S01]  /*00d0*/  VIMNMX R2, R0, 0xe, PT ;  /* 0x0000000e00027848 */ /* 0x004fe20003fe0100 */
[----:B-1----:R-:W-:-:S04]  /*00e0*/  IMAD.WIDE R4, R3, 0x8, R4 ;  /* 0x0000000803047825 */ /* 0x002fc800078e0204 */
[----:B------:R-:W-:-:S05]  /*00f0*/  VIADD R2, R2, 0x1 ;  /* 0x0000000102027836 */ /* 0x000fca0000000000 */
[----:B------:R-:W-:Y:S01]  /*0100*/  SHF.R.S32.HI R3, RZ, 0x1f, R2 ;  /* 0x0000001fff037819 */ /* 0x000fe20000011402 */
[----:B------:R-:W-:Y:S06]  /*0110*/  @P0 EXIT ;  /* 0x000000000000094d */ /* 0x000fec0003800000 */
[----:B------:R-:W-:Y:S02]  /*0120*/  ULDC.64 UR4, c[0x0][0x208] ;  /* 0x0000820000047ab9 */ /* 0x000fe40000000a00 */
[----:B------:R-:W-:Y:S01]  /*0130*/  STG.E.64 desc[UR4][R4.64], R2 ;  /* 0x0000000204007986 */ /* 0x000fe2000c101b04 */
[----:B------:R-:W-:Y:S05]  /*0140*/  EXIT ;  /* 0x000000000000794d */ /* 0x000fea0003800000 */
.L_x_0:
[----:B------:R-:W-:-:S00]  /*0150*/  BRA `(.L_x_0) ;  /* 0xfffffffc00fc7947 */ /* 0x000fc0000383ffff */
[----:B------:R-:W-:-:S00]  /*0160*/  NOP ;  /* 0x0000000000007918 */ /* 0x000fc00000000000 */
        /* <DEDUP_REMOVED lines=9> */
.L_x_1:


//--------------------- .nv.constant0.triton_poi_fused_add_clamp_9 --------------------------
	.section	.nv.constant0.triton_poi_fused_add_clamp_9,"a",@progbits
	.sectionflags	@""
	.align	4
.nv.constant0.triton_poi_fused_add_clamp_9:
	.zero		540
